//
// Generated by NVIDIA NVVM Compiler
//
// Compiler Build ID: CL-36424714
// Cuda compilation tools, release 13.0, V13.0.88
// Based on NVVM 20.0.0
//

.version 9.0
.target sm_100
.address_size 64

	// .globl	_Z26transpose_matrix_coalescediiPKfPf
// _ZZ26transpose_matrix_coalescediiPKfPfE4tile has been demoted

.visible .entry _Z26transpose_matrix_coalescediiPKfPf(
	.param .u32 _Z26transpose_matrix_coalescediiPKfPf_param_0,
	.param .u32 _Z26transpose_matrix_coalescediiPKfPf_param_1,
	.param .u64 .ptr .align 1 _Z26transpose_matrix_coalescediiPKfPf_param_2,
	.param .u64 .ptr .align 1 _Z26transpose_matrix_coalescediiPKfPf_param_3
)
{
	.reg .pred 	%p<6>;
	.reg .b32 	%r<21>;
	.reg .b32 	%f<3>;
	.reg .b64 	%rd<9>;
	// demoted variable
	.shared .align 4 .b8 _ZZ26transpose_matrix_coalescediiPKfPfE4tile[1088];
	ld.param.u32 	%r5, [_Z26transpose_matrix_coalescediiPKfPf_param_0];
	ld.param.u32 	%r6, [_Z26transpose_matrix_coalescediiPKfPf_param_1];
	ld.param.u64 	%rd1, [_Z26transpose_matrix_coalescediiPKfPf_param_2];
	ld.param.u64 	%rd2, [_Z26transpose_matrix_coalescediiPKfPf_param_3];
	mov.u32 	%r7, %ctaid.y;
	shl.b32 	%r8, %r7, 4;
	mov.u32 	%r1, %tid.y;
	add.s32 	%r2, %r8, %r1;
	mov.u32 	%r9, %ctaid.x;
	shl.b32 	%r10, %r9, 4;
	mov.u32 	%r3, %tid.x;
	add.s32 	%r4, %r10, %r3;
	setp.lt.s32 	%p2, %r2, %r5;
	setp.lt.s32 	%p3, %r4, %r6;
	and.pred  	%p1, %p2, %p3;
	not.pred 	%p4, %p1;
	@%p4 bra 	$L__BB0_2;
	cvta.to.global.u64 	%rd3, %rd1;
	mad.lo.s32 	%r11, %r6, %r4, %r2;
	mul.wide.s32 	%rd4, %r11, 4;
	add.s64 	%rd5, %rd3, %rd4;
	ld.global.f32 	%f1, [%rd5];
	mov.u32 	%r12, _ZZ26transpose_matrix_coalescediiPKfPfE4tile;
	mad.lo.s32 	%r13, %r1, 68, %r12;
	shl.b32 	%r14, %r3, 2;
	add.s32 	%r15, %r13, %r14;
	st.shared.f32 	[%r15], %f1;
$L__BB0_2:
	bar.sync 	0;
	@%p4 bra 	$L__BB0_4;
	mov.u32 	%r16, _ZZ26transpose_matrix_coalescediiPKfPfE4tile;
	mad.lo.s32 	%r17, %r3, 68, %r16;
	shl.b32 	%r18, %r1, 2;
	add.s32 	%r19, %r17, %r18;
	ld.shared.f32 	%f2, [%r19];
	mad.lo.s32 	%r20, %r4, %r5, %r2;
	cvta.to.global.u64 	%rd6, %rd2;
	mul.wide.s32 	%rd7, %r20, 4;
	add.s64 	%rd8, %rd6, %rd7;
	st.global.f32 	[%rd8], %f2;
$L__BB0_4:
	ret;

}


// ===== COMPILED SASS (sm_100) =====

	.target	sm_100

	.elftype	@"ET_EXEC"


//--------------------- .note.nv.tkinfo           --------------------------
	.section	.note.nv.tkinfo,"",@"SHT_NOTE"
	.sectionflags	@"SHF_NOTE_NV_TKINFO"
	.tkinfo
        /*0018*/ 	.word	0x00000002
        /*0030*/ 	.string	""
        /*0030*/ 	.string	"ptxas"
        /*0030*/ 	.string	"Cuda compilation tools, release 13.0, V13.0.88"
        /*0030*/ 	.string	"Build cuda_13.0.r13.0/compiler.36424714_0"
        /*0030*/ 	.string	"-arch sm_100 -m 64 "



//--------------------- .note.nv.cuinfo           --------------------------
	.section	.note.nv.cuinfo,"",@"SHT_NOTE"
	.sectionflags	@"SHF_NOTE_NV_CUINFO"
        /*0018*/ 	.short	0x0002
        /*001a*/ 	.short	0x0064
        /*001c*/ 	.short	0x0082
	.zero		2


//--------------------- .nv.info                  --------------------------
	.section	.nv.info,"",@"SHT_CUDA_INFO"
	.align	4


	//----- nvinfo : EIATTR_REGCOUNT
	.align		4
        /*0000*/ 	.byte	0x04, 0x2f
        /*0002*/ 	.short	(.L_1 - .L_0)
	.align		4
.L_0:
        /*0004*/ 	.word	index@(_Z26transpose_matrix_coalescediiPKfPf)
        /*0008*/ 	.word	0x0000000c


	//----- nvinfo : EIATTR_FRAME_SIZE
	.align		4
.L_1:
        /*000c*/ 	.byte	0x04, 0x11
        /*000e*/ 	.short	(.L_3 - .L_2)
	.align		4
.L_2:
        /*0010*/ 	.word	index@(_Z26transpose_matrix_coalescediiPKfPf)
        /*0014*/ 	.word	0x00000000


	//----- nvinfo : EIATTR_MIN_STACK_SIZE
	.align		4
.L_3:
        /*0018*/ 	.byte	0x04, 0x12
        /*001a*/ 	.short	(.L_5 - .L_4)
	.align		4
.L_4:
        /*001c*/ 	.word	index@(_Z26transpose_matrix_coalescediiPKfPf)
        /*0020*/ 	.word	0x00000000
.L_5:


//--------------------- .nv.compat                --------------------------
	.section	.nv.compat,"",@"SHT_CUDA_COMPAT_INFO"
	.align	4
        /*0000*/ 	.byte	0x02, 0x09, 0x00, 0x00, 0x02, 0x02, 0x01, 0x00, 0x02, 0x05, 0x05, 0x00, 0x03, 0x07, 0x01, 0x01
        /*0010*/ 	.byte	0x02, 0x03, 0x00, 0x00, 0x02, 0x06, 0x01, 0x00, 0x04, 0x0b, 0x08, 0x00, 0x09, 0x00, 0x00, 0x00
        /*0020*/ 	.byte	0x00, 0x00, 0x00, 0x00


//--------------------- .nv.info._Z26transpose_matrix_coalescediiPKfPf --------------------------
	.section	.nv.info._Z26transpose_matrix_coalescediiPKfPf,"",@"SHT_CUDA_INFO"
	.sectionflags	@""
	.align	4


	//----- nvinfo : EIATTR_CUDA_API_VERSION
	.align		4
        /*0000*/ 	.byte	0x04, 0x37
        /*0002*/ 	.short	(.L_7 - .L_6)
.L_6:
        /*0004*/ 	.word	0x00000082


	//----- nvinfo : EIATTR_KPARAM_INFO
	.align		4
.L_7:
        /*0008*/ 	.byte	0x04, 0x17
        /*000a*/ 	.short	(.L_9 - .L_8)
.L_8:
        /*000c*/ 	.word	0x00000000
        /*0010*/ 	.short	0x0003
        /*0012*/ 	.short	0x0010
        /*0014*/ 	.byte	0x00, 0xf5, 0x21, 0x00


	//----- nvinfo : EIATTR_KPARAM_INFO
	.align		4
.L_9:
        /*0018*/ 	.byte	0x04, 0x17
        /*001a*/ 	.short	(.L_11 - .L_10)
.L_10:
        /*001c*/ 	.word	0x00000000
        /*0020*/ 	.short	0x0002
        /*0022*/ 	.short	0x0008
        /*0024*/ 	.byte	0x00, 0xf5, 0x21, 0x00


	//----- nvinfo : EIATTR_KPARAM_INFO
	.align		4
.L_11:
        /*0028*/ 	.byte	0x04, 0x17
        /*002a*/ 	.short	(.L_13 - .L_12)
.L_12:
        /*002c*/ 	.word	0x00000000
        /*0030*/ 	.short	0x0001
        /*0032*/ 	.short	0x0004
        /*0034*/ 	.byte	0x00, 0xf0, 0x11, 0x00


	//----- nvinfo : EIATTR_KPARAM_INFO
	.align		4
.L_13:
        /*0038*/ 	.byte	0x04, 0x17
        /*003a*/ 	.short	(.L_15 - .L_14)
.L_14:
        /*003c*/ 	.word	0x00000000
        /*0040*/ 	.short	0x0000
        /*0042*/ 	.short	0x0000
        /*0044*/ 	.byte	0x00, 0xf0, 0x11, 0x00


	//----- nvinfo : EIATTR_SPARSE_MMA_MASK
	.align		4
.L_15:
        /*0048*/ 	.byte	0x03, 0x50
        /*004a*/ 	.short	0x0000


	//----- nvinfo : EIATTR_MAXREG_COUNT
	.align		4
        /*004c*/ 	.byte	0x03, 0x1b
        /*004e*/ 	.short	0x00ff


	//----- nvinfo : EIATTR_NUM_BARRIERS
	.align		4
        /*0050*/ 	.byte	0x02, 0x4c
        /*0052*/ 	.byte	0x01
	.zero		1


	//----- nvinfo : EIATTR_MERCURY_ISA_VERSION
	.align		4
        /*0054*/ 	.byte	0x03, 0x5f
        /*0056*/ 	.short	0x0101


	//----- nvinfo : EIATTR_VRC_CTA_INIT_COUNT
	.align		4
        /*0058*/ 	.byte	0x02, 0x4a
	.zero		1
	.zero		1


	//----- nvinfo : EIATTR_EXIT_INSTR_OFFSETS
	.align		4
        /*005c*/ 	.byte	0x04, 0x1c
        /*005e*/ 	.short	(.L_17 - .L_16)


	//   ....[0]....
.L_16:
        /*0060*/ 	.word	0x00000190


	//   ....[1]....
        /*0064*/ 	.word	0x00000240


	//----- nvinfo : EIATTR_CRS_STACK_SIZE
	.align		4
.L_17:
        /*0068*/ 	.byte	0x04, 0x1e
        /*006a*/ 	.short	(.L_19 - .L_18)
.L_18:
        /*006c*/ 	.word	0x00000000


	//----- nvinfo : EIATTR_CBANK_PARAM_SIZE
	.align		4
.L_19:
        /*0070*/ 	.byte	0x03, 0x19
        /*0072*/ 	.short	0x0018


	//----- nvinfo : EIATTR_PARAM_CBANK
	.align		4
        /*0074*/ 	.byte	0x04, 0x0a
        /*0076*/ 	.short	(.L_21 - .L_20)
	.align		4
.L_20:
        /*0078*/ 	.word	index@(.nv.constant0._Z26transpose_matrix_coalescediiPKfPf)
        /*007c*/ 	.short	0x0380
        /*007e*/ 	.short	0x0018


	//----- nvinfo : EIATTR_SW_WAR
	.align		4
.L_21:
        /*0080*/ 	.byte	0x04, 0x36
        /*0082*/ 	.short	(.L_23 - .L_22)
.L_22:
        /*0084*/ 	.word	0x00000008
.L_23:


//--------------------- .nv.callgraph             --------------------------
	.section	.nv.callgraph,"",@"SHT_CUDA_CALLGRAPH"
	.align	4
	.sectionentsize	8
	.align		4
        /*0000*/ 	.word	0x00000000
	.align		4
        /*0004*/ 	.word	0xffffffff
	.align		4
        /*0008*/ 	.word	0x00000000
	.align		4
        /*000c*/ 	.word	0xfffffffe
	.align		4
        /*0010*/ 	.word	0x00000000
	.align		4
        /*0014*/ 	.word	0xfffffffd
	.align		4
        /*0018*/ 	.word	0x00000000
	.align		4
        /*001c*/ 	.word	0xfffffffc


//--------------------- .text._Z26transpose_matrix_coalescediiPKfPf --------------------------
	.section	.text._Z26transpose_matrix_coalescediiPKfPf,"ax",@progbits
	.align	128
        .global         _Z26transpose_matrix_coalescediiPKfPf
        .type           _Z26transpose_matrix_coalescediiPKfPf,@function
        .size           _Z26transpose_matrix_coalescediiPKfPf,(.L_x_3 - _Z26transpose_matrix_coalescediiPKfPf)
        .other          _Z26transpose_matrix_coalescediiPKfPf,@"STO_CUDA_ENTRY STV_DEFAULT"
_Z26transpose_matrix_coalescediiPKfPf:
.text._Z26transpose_matrix_coalescediiPKfPf:
[----:B------:R-:W-:Y:S01]  /*0000*/  LDC R1, c[0x0][0x37c] ;  /* 0x0000df00ff017b82 */ /* 0x000fe20000000800 */
[----:B------:R-:W0:Y:S01]  /*0010*/  S2R R5, SR_CTAID.X ;  /* 0x0000000000057919 */ /* 0x000e220000002500 */
[----:B------:R-:W1:Y:S01]  /*0020*/  LDCU.64 UR6, c[0x0][0x380] ;  /* 0x00007000ff0677ac */ /* 0x000e620008000a00 */
[----:B------:R-:W-:Y:S01]  /*0030*/  BSSY.RECONVERGENT B0, `(.L_x_0) ;  /* 0x0000014000007945 */ /* 0x000fe20003800200 */
[----:B------:R-:W0:Y:S01]  /*0040*/  S2R R6, SR_TID.X ;  /* 0x0000000000067919 */ /* 0x000e220000002100 */
[----:B------:R-:W2:Y:S01]  /*0050*/  LDCU.64 UR4, c[0x0][0x358] ;  /* 0x00006b00ff0477ac */ /* 0x000ea20008000a00 */
[----:B------:R-:W3:Y:S01]  /*0060*/  S2R R0, SR_CTAID.Y ;  /* 0x0000000000007919 */ /* 0x000ee20000002600 */
[----:B------:R-:W3:Y:S01]  /*0070*/  S2R R9, SR_TID.Y ;  /* 0x0000000000097919 */ /* 0x000ee20000002200 */
[----:B0-----:R-:W-:-:S05]  /*0080*/  IMAD R5, R5, 0x10, R6 ;  /* 0x0000001005057824 */ /* 0x001fca00078e0206 */
[----:B-1----:R-:W-:Y:S01]  /*0090*/  ISETP.GE.AND P0, PT, R5, UR7, PT ;  /* 0x0000000705007c0c */ /* 0x002fe2000bf06270 */
[----:B---3--:R-:W-:-:S05]  /*00a0*/  IMAD R0, R0, 0x10, R9 ;  /* 0x0000001000007824 */ /* 0x008fca00078e0209 */
[----:B------:R-:W-:-:S13]  /*00b0*/  ISETP.LT.AND P0, PT, R0, UR6, !P0 ;  /* 0x0000000600007c0c */ /* 0x000fda000c701270 */
[----:B--2---:R-:W-:Y:S05]  /*00c0*/  @!P0 BRA `(.L_x_1) ;  /* 0x0000000000288947 */ /* 0x004fea0003800000 */
[----:B------:R-:W0:Y:S01]  /*00d0*/  LDC.64 R2, c[0x0][0x388] ;  /* 0x0000e200ff027b82 */ /* 0x000e220000000a00 */
[----:B------:R-:W-:-:S04]  /*00e0*/  IMAD R7, R5, UR7, R0 ;  /* 0x0000000705077c24 */ /* 0x000fc8000f8e0200 */
[----:B0-----:R-:W-:-:S06]  /*00f0*/  IMAD.WIDE R2, R7, 0x4, R2 ;  /* 0x0000000407027825 */ /* 0x001fcc00078e0202 */
[----:B------:R-:W2:Y:S01]  /*0100*/  LDG.E R2, desc[UR4][R2.64] ;  /* 0x0000000402027981 */ /* 0x000ea2000c1e1900 */
[----:B------:R-:W-:Y:S01]  /*0110*/  MOV R4, 0x400 ;  /* 0x0000040000047802 */ /* 0x000fe20000000f00 */
[----:B------:R-:W0:Y:S03]  /*0120*/  S2R R7, SR_CgaCtaId ;  /* 0x0000000000077919 */ /* 0x000e260000008800 */
[----:B0-----:R-:W-:-:S05]  /*0130*/  LEA R4, R7, R4, 0x18 ;  /* 0x0000000407047211 */ /* 0x001fca00078ec0ff */
[----:B------:R-:W-:-:S05]  /*0140*/  IMAD R4, R9, 0x44, R4 ;  /* 0x0000004409047824 */ /* 0x000fca00078e0204 */
[----:B------:R-:W-:-:S05]  /*0150*/  LEA R7, R6, R4, 0x2 ;  /* 0x0000000406077211 */ /* 0x000fca00078e10ff */
[----:B--2---:R0:W-:Y:S02]  /*0160*/  STS [R7], R2 ;  /* 0x0000000207007388 */ /* 0x0041e40000000800 */
.L_x_1:
[----:B------:R-:W-:Y:S05]  /*0170*/  BSYNC.RECONVERGENT B0 ;  /* 0x0000000000007941 */ /* 0x000fea0003800200 */
.L_x_0:
[----:B------:R-:W-:Y:S06]  /*0180*/  BAR.SYNC.DEFER_BLOCKING 0x0 ;  /* 0x0000000000007b1d */ /* 0x000fec0000010000 */
[----:B------:R-:W-:Y:S05]  /*0190*/  @!P0 EXIT ;  /* 0x000000000000894d */ /* 0x000fea0003800000 */
[----:B------:R-:W1:Y:S01]  /*01a0*/  S2R R3, SR_CgaCtaId ;  /* 0x0000000000037919 */ /* 0x000e620000008800 */
[----:B0-----:R-:W-:Y:S01]  /*01b0*/  MOV R2, 0x400 ;  /* 0x0000040000027802 */ /* 0x001fe20000000f00 */
[----:B------:R-:W-:-:S03]  /*01c0*/  IMAD R5, R5, UR6, R0 ;  /* 0x0000000605057c24 */ /* 0x000fc6000f8e0200 */
[----:B-1----:R-:W-:-:S05]  /*01d0*/  LEA R3, R3, R2, 0x18 ;  /* 0x0000000203037211 */ /* 0x002fca00078ec0ff */
[----:B------:R-:W-:-:S05]  /*01e0*/  IMAD R2, R6, 0x44, R3 ;  /* 0x0000004406027824 */ /* 0x000fca00078e0203 */
[----:B------:R-:W-:Y:S02]  /*01f0*/  LEA R4, R9, R2, 0x2 ;  /* 0x0000000209047211 */ /* 0x000fe400078e10ff */
[----:B------:R-:W0:Y:S03]  /*0200*/  LDC.64 R2, c[0x0][0x390] ;  /* 0x0000e400ff027b82 */ /* 0x000e260000000a00 */
[----:B------:R-:W1:Y:S01]  /*0210*/  LDS R7, [R4] ;  /* 0x0000000004077984 */ /* 0x000e620000000800 */
[----:B0-----:R-:W-:-:S05]  /*0220*/  IMAD.WIDE R2, R5, 0x4, R2 ;  /* 0x0000000405027825 */ /* 0x001fca00078e0202 */
[----:B-1----:R-:W-:Y:S01]  /*0230*/  STG.E desc[UR4][R2.64], R7 ;  /* 0x0000000702007986 */ /* 0x002fe2000c101904 */
[----:B------:R-:W-:Y:S05]  /*0240*/  EXIT ;  /* 0x000000000000794d */ /* 0x000fea0003800000 */
.L_x_2:
[----:B------:R-:W-:-:S00]  /*0250*/  BRA `(.L_x_2) ;  /* 0xfffffffc00fc7947 */ /* 0x000fc0000383ffff */
[----:B------:R-:W-:-:S00]  /*0260*/  NOP ;  /* 0x0000000000007918 */ /* 0x000fc00000000000 */
        /* <DEDUP_REMOVED lines=9> */
.L_x_3:


//--------------------- .nv.shared._Z26transpose_matrix_coalescediiPKfPf --------------------------
	.section	.nv.shared._Z26transpose_matrix_coalescediiPKfPf,"aw",@nobits
	.sectionflags	@""
	.align	4
.nv.shared._Z26transpose_matrix_coalescediiPKfPf:
	.zero		2112


//--------------------- .nv.shared.reserved.0     --------------------------
	.section	.nv.shared.reserved.0,"aw",@nobits
	.weak		__nv_reservedSMEM_offset_0_alias
	.size		__nv_reservedSMEM_offset_0_alias, 0, 64
	.other		__nv_reservedSMEM_offset_0_alias,@"STO_CUDA_RESERVED_SHARED STV_DEFAULT"
__nv_reservedSMEM_offset_0_alias:
	.zero		0
	.zero		64


//--------------------- .nv.constant0._Z26transpose_matrix_coalescediiPKfPf --------------------------
	.section	.nv.constant0._Z26transpose_matrix_coalescediiPKfPf,"a",@progbits
	.sectionflags	@""
	.align	4
.nv.constant0._Z26transpose_matrix_coalescediiPKfPf:
	.zero		920


//--------------------- SYMBOLS --------------------------

	.type		.nv.reservedSmem.offset0,@object
	.size		.nv.reservedSmem.offset0,0x4
	.type		.nv.reservedSmem.cap,@object
	.size		.nv.reservedSmem.cap,0x4
